//
// Generated by NVIDIA NVVM Compiler
//
// Compiler Build ID: CL-36424714
// Cuda compilation tools, release 13.0, V13.0.88
// Based on NVVM 20.0.0
//

.version 9.0
.target sm_100
.address_size 64

	// .globl	_Z20write_negative_indexPi

.visible .entry _Z20write_negative_indexPi(
	.param .u64 .ptr .align 1 _Z20write_negative_indexPi_param_0
)
{
	.reg .b32 	%r<2>;
	.reg .b64 	%rd<3>;

	ld.param.u64 	%rd1, [_Z20write_negative_indexPi_param_0];
	cvta.to.global.u64 	%rd2, %rd1;
	mov.b32 	%r1, 42;
	st.global.u32 	[%rd2+-4], %r1;
	ret;

}


// ===== COMPILED SASS (sm_100) =====

	.target	sm_100

	.elftype	@"ET_EXEC"


//--------------------- .note.nv.tkinfo           --------------------------
	.section	.note.nv.tkinfo,"",@"SHT_NOTE"
	.sectionflags	@"SHF_NOTE_NV_TKINFO"
	.tkinfo
        /*0018*/ 	.word	0x00000002
        /*0030*/ 	.string	""
        /*0030*/ 	.string	"ptxas"
        /*0030*/ 	.string	"Cuda compilation tools, release 13.0, V13.0.88"
        /*0030*/ 	.string	"Build cuda_13.0.r13.0/compiler.36424714_0"
        /*0030*/ 	.string	"-arch sm_100 -m 64 "



//--------------------- .note.nv.cuinfo           --------------------------
	.section	.note.nv.cuinfo,"",@"SHT_NOTE"
	.sectionflags	@"SHF_NOTE_NV_CUINFO"
        /*0018*/ 	.short	0x0002
        /*001a*/ 	.short	0x0064
        /*001c*/ 	.short	0x0082
	.zero		2


//--------------------- .nv.info                  --------------------------
	.section	.nv.info,"",@"SHT_CUDA_INFO"
	.align	4


	//----- nvinfo : EIATTR_REGCOUNT
	.align		4
        /*0000*/ 	.byte	0x04, 0x2f
        /*0002*/ 	.short	(.L_1 - .L_0)
	.align		4
.L_0:
        /*0004*/ 	.word	index@(_Z20write_negative_indexPi)
        /*0008*/ 	.word	0x00000008


	//----- nvinfo : EIATTR_FRAME_SIZE
	.align		4
.L_1:
        /*000c*/ 	.byte	0x04, 0x11
        /*000e*/ 	.short	(.L_3 - .L_2)
	.align		4
.L_2:
        /*0010*/ 	.word	index@(_Z20write_negative_indexPi)
        /*0014*/ 	.word	0x00000000


	//----- nvinfo : EIATTR_MIN_STACK_SIZE
	.align		4
.L_3:
        /*0018*/ 	.byte	0x04, 0x12
        /*001a*/ 	.short	(.L_5 - .L_4)
	.align		4
.L_4:
        /*001c*/ 	.word	index@(_Z20write_negative_indexPi)
        /*0020*/ 	.word	0x00000000
.L_5:


//--------------------- .nv.compat                --------------------------
	.section	.nv.compat,"",@"SHT_CUDA_COMPAT_INFO"
	.align	4
        /*0000*/ 	.byte	0x02, 0x09, 0x00, 0x00, 0x02, 0x02, 0x01, 0x00, 0x02, 0x05, 0x05, 0x00, 0x03, 0x07, 0x01, 0x01
        /*0010*/ 	.byte	0x02, 0x03, 0x00, 0x00, 0x02, 0x06, 0x01, 0x00, 0x04, 0x0b, 0x08, 0x00, 0x09, 0x00, 0x00, 0x00
        /*0020*/ 	.byte	0x00, 0x00, 0x00, 0x00


//--------------------- .nv.info._Z20write_negative_indexPi --------------------------
	.section	.nv.info._Z20write_negative_indexPi,"",@"SHT_CUDA_INFO"
	.sectionflags	@""
	.align	4


	//----- nvinfo : EIATTR_CUDA_API_VERSION
	.align		4
        /*0000*/ 	.byte	0x04, 0x37
        /*0002*/ 	.short	(.L_7 - .L_6)
.L_6:
        /*0004*/ 	.word	0x00000082


	//----- nvinfo : EIATTR_KPARAM_INFO
	.align		4
.L_7:
        /*0008*/ 	.byte	0x04, 0x17
        /*000a*/ 	.short	(.L_9 - .L_8)
.L_8:
        /*000c*/ 	.word	0x00000000
        /*0010*/ 	.short	0x0000
        /*0012*/ 	.short	0x0000
        /*0014*/ 	.byte	0x00, 0xf5, 0x21, 0x00


	//----- nvinfo : EIATTR_SPARSE_MMA_MASK
	.align		4
.L_9:
        /*0018*/ 	.byte	0x03, 0x50
        /*001a*/ 	.short	0x0000


	//----- nvinfo : EIATTR_MAXREG_COUNT
	.align		4
        /*001c*/ 	.byte	0x03, 0x1b
        /*001e*/ 	.short	0x00ff


	//----- nvinfo : EIATTR_MERCURY_ISA_VERSION
	.align		4
        /*0020*/ 	.byte	0x03, 0x5f
        /*0022*/ 	.short	0x0101


	//----- nvinfo : EIATTR_VRC_CTA_INIT_COUNT
	.align		4
        /*0024*/ 	.byte	0x02, 0x4a
	.zero		1
	.zero		1


	//----- nvinfo : EIATTR_EXIT_INSTR_OFFSETS
	.align		4
        /*0028*/ 	.byte	0x04, 0x1c
        /*002a*/ 	.short	(.L_11 - .L_10)


	//   ....[0]....
.L_10:
        /*002c*/ 	.word	0x00000050


	//----- nvinfo : EIATTR_CBANK_PARAM_SIZE
	.align		4
.L_11:
        /*0030*/ 	.byte	0x03, 0x19
        /*0032*/ 	.short	0x0008


	//----- nvinfo : EIATTR_PARAM_CBANK
	.align		4
        /*0034*/ 	.byte	0x04, 0x0a
        /*0036*/ 	.short	(.L_13 - .L_12)
	.align		4
.L_12:
        /*0038*/ 	.word	index@(.nv.constant0._Z20write_negative_indexPi)
        /*003c*/ 	.short	0x0380
        /*003e*/ 	.short	0x0008


	//----- nvinfo : EIATTR_SW_WAR
	.align		4
.L_13:
        /*0040*/ 	.byte	0x04, 0x36
        /*0042*/ 	.short	(.L_15 - .L_14)
.L_14:
        /*0044*/ 	.word	0x00000008
.L_15:


//--------------------- .nv.callgraph             --------------------------
	.section	.nv.callgraph,"",@"SHT_CUDA_CALLGRAPH"
	.align	4
	.sectionentsize	8
	.align		4
        /*0000*/ 	.word	0x00000000
	.align		4
        /*0004*/ 	.word	0xffffffff
	.align		4
        /*0008*/ 	.word	0x00000000
	.align		4
        /*000c*/ 	.word	0xfffffffe
	.align		4
        /*0010*/ 	.word	0x00000000
	.align		4
        /*0014*/ 	.word	0xfffffffd
	.align		4
        /*0018*/ 	.word	0x00000000
	.align		4
        /*001c*/ 	.word	0xfffffffc


//--------------------- .text._Z20write_negative_indexPi --------------------------
	.section	.text._Z20write_negative_indexPi,"ax",@progbits
	.align	128
        .global         _Z20write_negative_indexPi
        .type           _Z20write_negative_indexPi,@function
        .size           _Z20write_negative_indexPi,(.L_x_1 - _Z20write_negative_indexPi)
        .other          _Z20write_negative_indexPi,@"STO_CUDA_ENTRY STV_DEFAULT"
_Z20write_negative_indexPi:
.text._Z20write_negative_indexPi:
[----:B------:R-:W-:Y:S08]  /*0000*/  LDC R1, c[0x0][0x37c] ;  /* 0x0000df00ff017b82 */ /* 0x000ff00000000800 */
[----:B------:R-:W0:Y:S01]  /*0010*/  LDC.64 R2, c[0x0][0x380] ;  /* 0x0000e000ff027b82 */ /* 0x000e220000000a00 */
[----:B------:R-:W0:Y:S01]  /*0020*/  LDCU.64 UR4, c[0x0][0x358] ;  /* 0x00006b00ff0477ac */ /* 0x000e220008000a00 */
[----:B------:R-:W-:-:S05]  /*0030*/  HFMA2 R5, -RZ, RZ, 0, 2.50339508056640625e-06 ;  /* 0x0000002aff057431 */ /* 0x000fca00000001ff */
[----:B0-----:R-:W-:Y:S01]  /*0040*/  STG.E desc[UR4][R2.64+-0x4], R5 ;  /* 0xfffffc0502007986 */ /* 0x001fe2000c101904 */
[----:B------:R-:W-:Y:S05]  /*0050*/  EXIT ;  /* 0x000000000000794d */ /* 0x000fea0003800000 */
.L_x_0:
[----:B------:R-:W-:-:S00]  /*0060*/  BRA `(.L_x_0) ;  /* 0xfffffffc00fc7947 */ /* 0x000fc0000383ffff */
[----:B------:R-:W-:-:S00]  /*0070*/  NOP ;  /* 0x0000000000007918 */ /* 0x000fc00000000000 */
        /* <DEDUP_REMOVED lines=8> */
.L_x_1:


//--------------------- .nv.shared.reserved.0     --------------------------
	.section	.nv.shared.reserved.0,"aw",@nobits
	.weak		__nv_reservedSMEM_offset_0_alias
	.size		__nv_reservedSMEM_offset_0_alias, 0, 64
	.other		__nv_reservedSMEM_offset_0_alias,@"STO_CUDA_RESERVED_SHARED STV_DEFAULT"
__nv_reservedSMEM_offset_0_alias:
	.zero		0
	.zero		64


//--------------------- .nv.constant0._Z20write_negative_indexPi --------------------------
	.section	.nv.constant0._Z20write_negative_indexPi,"a",@progbits
	.sectionflags	@""
	.align	4
.nv.constant0._Z20write_negative_indexPi:
	.zero		904


//--------------------- SYMBOLS --------------------------

	.type		.nv.reservedSmem.offset0,@object
	.size		.nv.reservedSmem.offset0,0x4
